	.headerflags	@"EF_CUDA_TEXMODE_UNIFIED EF_CUDA_64BIT_ADDRESS EF_CUDA_ACCELERATORS EF_CUDA_SM90 EF_CUDA_VIRTUAL_SM(EF_CUDA_SM90)"
	.elftype	@"ET_EXEC"


//--------------------- .nv.info                  --------------------------
	.section	.nv.info,"",@"SHT_CUDA_INFO"
	.align	4


	//----- nvinfo : EIATTR_REGCOUNT
	.align		4
        /*0000*/ 	.byte	0x04, 0x2f
        /*0002*/ 	.short	(.L_3 - .L_2)
	.align		4
.L_2:
        /*0004*/ 	.word	index@(triton_poi_fused__native_batch_norm_legit_no_training_add_convolution_relu_4)
        /*0008*/ 	.word	0x0000001b


	//----- nvinfo : EIATTR_MIN_STACK_SIZE
	.align		4
.L_3:
        /*000c*/ 	.byte	0x04, 0x12
        /*000e*/ 	.short	(.L_5 - .L_4)
	.align		4
.L_4:
        /*0010*/ 	.word	index@(triton_poi_fused__native_batch_norm_legit_no_training_add_convolution_relu_4)
        /*0014*/ 	.word	0x00000000


	//----- nvinfo : EIATTR_FRAME_SIZE
	.align		4
.L_5:
        /*0018*/ 	.byte	0x04, 0x11
        /*001a*/ 	.short	(.L_7 - .L_6)
	.align		4
.L_6:
        /*001c*/ 	.word	index@(triton_poi_fused__native_batch_norm_legit_no_training_add_convolution_relu_4)
        /*0020*/ 	.word	0x00000000


	//----- nvinfo : EIATTR_MIN_STACK_SIZE
	.align		4
.L_7:
        /*0024*/ 	.byte	0x04, 0x12
        /*0026*/ 	.short	(.L_9 - .L_8)
	.align		4
.L_8:
        /*0028*/ 	.word	index@(triton_poi_fused__native_batch_norm_legit_no_training_add_convolution_relu_4)
        /*002c*/ 	.word	0x00000000
.L_9:


//--------------------- .nv.info.triton_poi_fused__native_batch_norm_legit_no_training_add_convolution_relu_4 --------------------------
	.section	.nv.info.triton_poi_fused__native_batch_norm_legit_no_training_add_convolution_relu_4,"",@"SHT_CUDA_INFO"
	.sectionflags	@""
	.align	4


	//----- nvinfo : EIATTR_CUDA_API_VERSION
	.align		4
        /*0000*/ 	.byte	0x04, 0x37
        /*0002*/ 	.short	(.L_11 - .L_10)
.L_10:
        /*0004*/ 	.word	0x0000007c


	//----- nvinfo : EIATTR_KPARAM_INFO
	.align		4
.L_11:
        /*0008*/ 	.byte	0x04, 0x17
        /*000a*/ 	.short	(.L_13 - .L_12)
.L_12:
        /*000c*/ 	.word	0x00000000
        /*0010*/ 	.short	0x0008
        /*0012*/ 	.short	0x0040
        /*0014*/ 	.byte	0x00, 0xf0, 0x11, 0x00


	//----- nvinfo : EIATTR_KPARAM_INFO
	.align		4
.L_13:
        /*0018*/ 	.byte	0x04, 0x17
        /*001a*/ 	.short	(.L_15 - .L_14)
.L_14:
        /*001c*/ 	.word	0x00000000
        /*0020*/ 	.short	0x0007
        /*0022*/ 	.short	0x0038
        /*0024*/ 	.byte	0x00, 0xf4, 0x21, 0x00


	//----- nvinfo : EIATTR_KPARAM_INFO
	.align		4
.L_15:
        /*0028*/ 	.byte	0x04, 0x17
        /*002a*/ 	.short	(.L_17 - .L_16)
.L_16:
        /*002c*/ 	.word	0x00000000
        /*0030*/ 	.short	0x0006
        /*0032*/ 	.short	0x0030
        /*0034*/ 	.byte	0x00, 0xf4, 0x21, 0x00


	//----- nvinfo : EIATTR_KPARAM_INFO
	.align		4
.L_17:
        /*0038*/ 	.byte	0x04, 0x17
        /*003a*/ 	.short	(.L_19 - .L_18)
.L_18:
        /*003c*/ 	.word	0x00000000
        /*0040*/ 	.short	0x0005
        /*0042*/ 	.short	0x0028
        /*0044*/ 	.byte	0x00, 0xf4, 0x21, 0x00


	//----- nvinfo : EIATTR_KPARAM_INFO
	.align		4
.L_19:
        /*0048*/ 	.byte	0x04, 0x17
        /*004a*/ 	.short	(.L_21 - .L_20)
.L_20:
        /*004c*/ 	.word	0x00000000
        /*0050*/ 	.short	0x0004
        /*0052*/ 	.short	0x0020
        /*0054*/ 	.byte	0x00, 0xf4, 0x21, 0x00


	//----- nvinfo : EIATTR_KPARAM_INFO
	.align		4
.L_21:
        /*0058*/ 	.byte	0x04, 0x17
        /*005a*/ 	.short	(.L_23 - .L_22)
.L_22:
        /*005c*/ 	.word	0x00000000
        /*0060*/ 	.short	0x0003
        /*0062*/ 	.short	0x0018
        /*0064*/ 	.byte	0x00, 0xf4, 0x21, 0x00


	//----- nvinfo : EIATTR_KPARAM_INFO
	.align		4
.L_23:
        /*0068*/ 	.byte	0x04, 0x17
        /*006a*/ 	.short	(.L_25 - .L_24)
.L_24:
        /*006c*/ 	.word	0x00000000
        /*0070*/ 	.short	0x0002
        /*0072*/ 	.short	0x0010
        /*0074*/ 	.byte	0x00, 0xf4, 0x21, 0x00


	//----- nvinfo : EIATTR_KPARAM_INFO
	.align		4
.L_25:
        /*0078*/ 	.byte	0x04, 0x17
        /*007a*/ 	.short	(.L_27 - .L_26)
.L_26:
        /*007c*/ 	.word	0x00000000
        /*0080*/ 	.short	0x0001
        /*0082*/ 	.short	0x0008
        /*0084*/ 	.byte	0x00, 0xf4, 0x21, 0x00


	//----- nvinfo : EIATTR_KPARAM_INFO
	.align		4
.L_27:
        /*0088*/ 	.byte	0x04, 0x17
        /*008a*/ 	.short	(.L_29 - .L_28)
.L_28:
        /*008c*/ 	.word	0x00000000
        /*0090*/ 	.short	0x0000
        /*0092*/ 	.short	0x0000
        /*0094*/ 	.byte	0x00, 0xf4, 0x21, 0x00


	//----- nvinfo : EIATTR_SPARSE_MMA_MASK
	.align		4
.L_29:
        /*0098*/ 	.byte	0x03, 0x50
        /*009a*/ 	.short	0x0000


	//----- nvinfo : EIATTR_MAXREG_COUNT
	.align		4
        /*009c*/ 	.byte	0x03, 0x1b
        /*009e*/ 	.short	0x00ff


	//----- nvinfo : EIATTR_EXIT_INSTR_OFFSETS
	.align		4
        /*00a0*/ 	.byte	0x04, 0x1c
        /*00a2*/ 	.short	(.L_31 - .L_30)


	//   ....[0]....
.L_30:
        /*00a4*/ 	.word	0x000004e0


	//----- nvinfo : EIATTR_REQNTID
	.align		4
.L_31:
        /*00a8*/ 	.byte	0x04, 0x10
        /*00aa*/ 	.short	(.L_33 - .L_32)
.L_32:
        /*00ac*/ 	.word	0x00000080
        /*00b0*/ 	.word	0x00000001
        /*00b4*/ 	.word	0x00000001


	//----- nvinfo : EIATTR_CBANK_PARAM_SIZE
	.align		4
.L_33:
        /*00b8*/ 	.byte	0x03, 0x19
        /*00ba*/ 	.short	0x0044


	//----- nvinfo : EIATTR_PARAM_CBANK
	.align		4
        /*00bc*/ 	.byte	0x04, 0x0a
        /*00be*/ 	.short	(.L_35 - .L_34)
	.align		4
.L_34:
        /*00c0*/ 	.word	index@(.nv.constant0.triton_poi_fused__native_batch_norm_legit_no_training_add_convolution_relu_4)
        /*00c4*/ 	.short	0x0210
        /*00c6*/ 	.short	0x0044


	//----- nvinfo : EIATTR_SW_WAR
	.align		4
.L_35:
        /*00c8*/ 	.byte	0x04, 0x36
        /*00ca*/ 	.short	(.L_37 - .L_36)
.L_36:
        /*00cc*/ 	.word	0x00000008
.L_37:


//--------------------- .nv.callgraph             --------------------------
	.section	.nv.callgraph,"",@"SHT_CUDA_CALLGRAPH"
	.align	4
	.sectionentsize	8
	.align		4
        /*0000*/ 	.word	0x00000000
	.align		4
        /*0004*/ 	.word	0xffffffff
	.align		4
        /*0008*/ 	.word	0x00000000
	.align		4
        /*000c*/ 	.word	0xfffffffe
	.align		4
        /*0010*/ 	.word	0x00000000
	.align		4
        /*0014*/ 	.word	0xfffffffd
	.align		4
        /*0018*/ 	.word	0x00000000
	.align		4
        /*001c*/ 	.word	0xfffffffc


//--------------------- .nv.constant4             --------------------------
	.section	.nv.constant4,"a",@progbits
	.align	8
	.align		8
.nv.constant4:
        /*0000*/ 	.dword	_$_str
	.align		8
        /*0008*/ 	.dword	_$_str_$_2


//--------------------- .text.triton_poi_fused__native_batch_norm_legit_no_training_add_convolution_relu_4 --------------------------
	.section	.text.triton_poi_fused__native_batch_norm_legit_no_training_add_convolution_relu_4,"ax",@progbits
	.align	128
        .global         triton_poi_fused__native_batch_norm_legit_no_training_add_convolution_relu_4
        .type           triton_poi_fused__native_batch_norm_legit_no_training_add_convolution_relu_4,@function
        .size           triton_poi_fused__native_batch_norm_legit_no_training_add_convolution_relu_4,(.L_x_1 - triton_poi_fused__native_batch_norm_legit_no_training_add_convolution_relu_4)
        .other          triton_poi_fused__native_batch_norm_legit_no_training_add_convolution_relu_4,@"STO_CUDA_ENTRY STV_DEFAULT"
triton_poi_fused__native_batch_norm_legit_no_training_add_convolution_relu_4:
.text.triton_poi_fused__native_batch_norm_legit_no_training_add_convolution_relu_4:
[----:B------:R-:W-:Y:S01]  /*0000*/  LDC R1, c[0x0][0x28] ;  /* 0x00000a00ff017b82 */ /* 0x000fe20000000800 */
[----:B------:R-:W1:Y:S07]  /*0010*/  S2R R0, SR_TID.X ;  /* 0x0000000000007919 */ /* 0x000e6e0000002100 */
[----:B------:R-:W2:Y:S01]  /*0020*/  LDC.64 R20, c[0x0][0x228] ;  /* 0x00008a00ff147b82 */ /* 0x000ea20000000a00 */
[----:B------:R-:W-:Y:S01]  /*0030*/  ULDC.64 UR4, c[0x0][0x208] ;  /* 0x0000820000047ab9 */ /* 0x000fe20000000a00 */
[----:B------:R-:W3:Y:S06]  /*0040*/  S2R R5, SR_CTAID.X ;  /* 0x0000000000057919 */ /* 0x000eec0000002500 */
[----:B------:R-:W4:Y:S08]  /*0050*/  LDC.64 R18, c[0x0][0x218] ;  /* 0x00008600ff127b82 */ /* 0x000f300000000a00 */
[----:B------:R-:W5:Y:S08]  /*0060*/  LDC.64 R22, c[0x0][0x220] ;  /* 0x00008800ff167b82 */ /* 0x000f700000000a00 */
[----:B------:R-:W4:Y:S01]  /*0070*/  LDC.64 R16, c[0x0][0x230] ;  /* 0x00008c00ff107b82 */ /* 0x000f220000000a00 */
[----:B-1----:R-:W-:-:S07]  /*0080*/  SHF.L.U32 R0, R0, 0x2, RZ ;  /* 0x0000000200007819 */ /* 0x002fce00000006ff */
[----:B------:R-:W1:Y:S01]  /*0090*/  LDC.64 R10, c[0x0][0x238] ;  /* 0x00008e00ff0a7b82 */ /* 0x000e620000000a00 */
[----:B---3--:R-:W-:Y:S02]  /*00a0*/  SHF.R.S32.HI R3, RZ, 0x16, R5 ;  /* 0x00000016ff037819 */ /* 0x008fe40000011405 */
[----:B------:R-:W-:Y:S02]  /*00b0*/  LOP3.LUT R0, R0, 0x1fc, RZ, 0xc0, !PT ;  /* 0x000001fc00007812 */ /* 0x000fe400078ec0ff */
[----:B------:R-:W-:-:S03]  /*00c0*/  SGXT R3, R3, 0x1 ;  /* 0x000000010303781a */ /* 0x000fc60000000200 */
[----:B------:R-:W3:Y:S01]  /*00d0*/  LDC.64 R8, c[0x0][0x240] ;  /* 0x00009000ff087b82 */ /* 0x000ee20000000a00 */
[----:B------:R-:W-:-:S04]  /*00e0*/  LEA R0, R5, R0, 0x9 ;  /* 0x0000000005007211 */ /* 0x000fc800078e48ff */
[----:B------:R-:W-:-:S04]  /*00f0*/  LEA.HI R3, R3, R0, RZ, 0xc ;  /* 0x0000000003037211 */ /* 0x000fc800078f60ff */
[----:B------:R-:W-:-:S05]  /*0100*/  SHF.R.S32.HI R3, RZ, 0xc, R3 ;  /* 0x0000000cff037819 */ /* 0x000fca0000011403 */
[----:B------:R-:W-:-:S05]  /*0110*/  IMAD.HI R2, R3, 0x55555556, RZ ;  /* 0x5555555603027827 */ /* 0x000fca00078e02ff */
[----:B------:R-:W-:-:S05]  /*0120*/  LEA.HI R2, R2, R2, RZ, 0x1 ;  /* 0x0000000202027211 */ /* 0x000fca00078f08ff */
[----:B------:R-:W-:Y:S02]  /*0130*/  IMAD R15, R2, -0x3, R3 ;  /* 0xfffffffd020f7824 */ /* 0x000fe400078e0203 */
[----:B------:R-:W1:Y:S02]  /*0140*/  LDC.64 R2, c[0x0][0x210] ;  /* 0x00008400ff027b82 */ /* 0x000e640000000a00 */
[----:B--2---:R-:W-:-:S05]  /*0150*/  IMAD.WIDE R20, R15, 0x4, R20 ;  /* 0x000000040f147825 */ /* 0x004fca00078e0214 */
[----:B------:R5:W2:Y:S01]  /*0160*/  LDG.E.EL R14, desc[UR4][R20.64] ;  /* 0x00000004140e7981 */ /* 0x000aa2000c2e1900 */
[----:B----4-:R-:W-:-:S05]  /*0170*/  IMAD.WIDE R18, R15, 0x4, R18 ;  /* 0x000000040f127825 */ /* 0x010fca00078e0212 */
[----:B------:R4:W2:Y:S01]  /*0180*/  LDG.E.EL R13, desc[UR4][R18.64] ;  /* 0x00000004120d7981 */ /* 0x0008a2000c2e1900 */
[----:B-----5:R-:W-:-:S04]  /*0190*/  IMAD.WIDE R20, R15, 0x4, R22 ;  /* 0x000000040f147825 */ /* 0x020fc800078e0216 */
[----:B01----:R-:W-:Y:S01]  /*01a0*/  IMAD.WIDE R2, R0, 0x4, R2 ;  /* 0x0000000400027825 */ /* 0x003fe200078e0202 */
[----:B------:R-:W5:Y:S04]  /*01b0*/  LDG.E.EL R12, desc[UR4][R20.64] ;  /* 0x00000004140c7981 */ /* 0x000f68000c2e1900 */
[----:B------:R-:W5:Y:S01]  /*01c0*/  LDG.E.128 R4, desc[UR4][R2.64] ;  /* 0x0000000402047981 */ /* 0x000f62000c1e1d00 */
[----:B------:R-:W-:-:S04]  /*01d0*/  IMAD.WIDE R22, R15, 0x4, R16 ;  /* 0x000000040f167825 */ /* 0x000fc800078e0210 */
[----:B------:R-:W-:Y:S02]  /*01e0*/  IMAD.WIDE R16, R15, 0x4, R10 ;  /* 0x000000040f107825 */ /* 0x000fe400078e020a */
[----:B------:R-:W5:Y:S04]  /*01f0*/  LDG.E.EL R15, desc[UR4][R22.64] ;  /* 0x00000004160f7981 */ /* 0x000f68000c2e1900 */
[----:B------:R0:W5:Y:S01]  /*0200*/  LDG.E.EL R16, desc[UR4][R16.64] ;  /* 0x0000000410107981 */ /* 0x000162000c2e1900 */
[----:B---3--:R-:W-:-:S06]  /*0210*/  IMAD.WIDE R8, R0, 0x4, R8 ;  /* 0x0000000400087825 */ /* 0x008fcc00078e0208 */
[----:B------:R-:W3:Y:S01]  /*0220*/  LDG.E.128 R8, desc[UR4][R8.64] ;  /* 0x0000000408087981 */ /* 0x000ee2000c1e1d00 */
[----:B----4-:R-:W-:Y:S01]  /*0230*/  HFMA2.MMA R18, -RZ, RZ, 1.625, 0 ;  /* 0x3e800000ff127435 */ /* 0x010fe200000001ff */
[----:B--2---:R-:W-:-:S04]  /*0240*/  FADD R14, R14, 9.9999997473787516356e-06 ;  /* 0x3727c5ac0e0e7421 */ /* 0x004fc80000000000 */
[----:B------:R-:W1:Y:S02]  /*0250*/  MUFU.SQRT R24, R14 ;  /* 0x0000000e00187308 */ /* 0x000e640000002000 */
[C---:B-1----:R-:W-:Y:S02]  /*0260*/  FSETP.GT.AND P0, PT, R24.reuse, 8.50705917302346158658e+37, PT ;  /* 0x7e8000001800780b */ /* 0x042fe40003f04000 */
[----:B------:R-:W-:-:S11]  /*0270*/  FSETP.GEU.AND P1, PT, R24, 1.175494350822287508e-38, PT ;  /* 0x008000001800780b */ /* 0x000fd60003f2e000 */
[----:B------:R-:W-:-:S04]  /*0280*/  @P0 FMUL R24, R24, 0.25 ;  /* 0x3e80000018180820 */ /* 0x000fc80000400000 */
[----:B------:R-:W-:-:S06]  /*0290*/  @!P1 FMUL R24, R24, 16777216 ;  /* 0x4b80000018189820 */ /* 0x000fcc0000400000 */
[----:B------:R-:W1:Y:S01]  /*02a0*/  MUFU.RCP R24, R24 ;  /* 0x0000001800187308 */ /* 0x000e620000001000 */
[----:B0-----:R-:W-:Y:S01]  /*02b0*/  FSEL R17, R18, 1, P0 ;  /* 0x3f80000012117808 */ /* 0x001fe20000000000 */
[--C-:B-----5:R-:W-:Y:S01]  /*02c0*/  FADD R4, R4, R13.reuse ;  /* 0x0000000d04047221 */ /* 0x120fe20000000000 */
[--C-:B------:R-:W-:Y:S01]  /*02d0*/  FADD R5, R5, R13.reuse ;  /* 0x0000000d05057221 */ /* 0x100fe20000000000 */
[--C-:B------:R-:W-:Y:S01]  /*02e0*/  FADD R6, R6, R13.reuse ;  /* 0x0000000d06067221 */ /* 0x100fe20000000000 */
[----:B------:R-:W-:Y:S01]  /*02f0*/  FADD R7, R7, R13 ;  /* 0x0000000d07077221 */ /* 0x000fe20000000000 */
[----:B------:R-:W-:Y:S01]  /*0300*/  @!P1 FMUL R17, R17, 16777216 ;  /* 0x4b80000011119820 */ /* 0x000fe20000400000 */
[----:B------:R-:W0:Y:S01]  /*0310*/  LDC.64 R18, c[0x0][0x248] ;  /* 0x00009200ff127b82 */ /* 0x000e220000000a00 */
[C---:B------:R-:W-:Y:S01]  /*0320*/  FADD R14, -R12.reuse, R4 ;  /* 0x000000040c0e7221 */ /* 0x040fe20000000100 */
[C---:B------:R-:W-:Y:S01]  /*0330*/  FADD R20, -R12.reuse, R5 ;  /* 0x000000050c147221 */ /* 0x040fe20000000100 */
[C---:B------:R-:W-:Y:S01]  /*0340*/  FADD R22, -R12.reuse, R6 ;  /* 0x000000060c167221 */ /* 0x040fe20000000100 */
[----:B------:R-:W-:Y:S01]  /*0350*/  FADD R12, -R12, R7 ;  /* 0x000000070c0c7221 */ /* 0x000fe20000000100 */
[----:B-1----:R-:W-:-:S04]  /*0360*/  FMUL R17, R24, R17 ;  /* 0x0000001118117220 */ /* 0x002fc80000400000 */
[C---:B------:R-:W-:Y:S01]  /*0370*/  FMUL R14, R17.reuse, R14 ;  /* 0x0000000e110e7220 */ /* 0x040fe20000400000 */
[C---:B------:R-:W-:Y:S01]  /*0380*/  FMUL R21, R17.reuse, R20 ;  /* 0x0000001411157220 */ /* 0x040fe20000400000 */
[C---:B------:R-:W-:Y:S01]  /*0390*/  FMUL R13, R17.reuse, R22 ;  /* 0x00000016110d7220 */ /* 0x040fe20000400000 */
[----:B------:R-:W-:Y:S01]  /*03a0*/  FMUL R17, R17, R12 ;  /* 0x0000000c11117220 */ /* 0x000fe20000400000 */
[C-C-:B------:R-:W-:Y:S01]  /*03b0*/  FFMA R14, R15.reuse, R14, R16.reuse ;  /* 0x0000000e0f0e7223 */ /* 0x140fe20000000010 */
[C-C-:B------:R-:W-:Y:S01]  /*03c0*/  FFMA R21, R15.reuse, R21, R16.reuse ;  /* 0x000000150f157223 */ /* 0x140fe20000000010 */
[C-C-:B------:R-:W-:Y:S01]  /*03d0*/  FFMA R13, R15.reuse, R13, R16.reuse ;  /* 0x0000000d0f0d7223 */ /* 0x140fe20000000010 */
[----:B------:R-:W-:Y:S02]  /*03e0*/  FFMA R17, R15, R17, R16 ;  /* 0x000000110f117223 */ /* 0x000fe40000000010 */
[----:B------:R-:W-:Y:S02]  /*03f0*/  FSETP.GEU.AND P3, PT, R14, RZ, PT ;  /* 0x000000ff0e00720b */ /* 0x000fe40003f6e000 */
[----:B------:R-:W-:-:S02]  /*0400*/  FSETP.GEU.AND P2, PT, R21, RZ, PT ;  /* 0x000000ff1500720b */ /* 0x000fc40003f4e000 */
[----:B------:R-:W-:Y:S02]  /*0410*/  FSETP.GEU.AND P1, PT, R13, RZ, PT ;  /* 0x000000ff0d00720b */ /* 0x000fe40003f2e000 */
[----:B------:R-:W-:Y:S02]  /*0420*/  FSETP.GEU.AND P0, PT, R17, RZ, PT ;  /* 0x000000ff1100720b */ /* 0x000fe40003f0e000 */
[----:B------:R-:W-:Y:S02]  /*0430*/  FSEL R15, R14, RZ, P3 ;  /* 0x000000ff0e0f7208 */ /* 0x000fe40001800000 */
[----:B------:R-:W-:Y:S02]  /*0440*/  FSEL R12, R21, RZ, P2 ;  /* 0x000000ff150c7208 */ /* 0x000fe40001000000 */
[----:B------:R-:W-:Y:S02]  /*0450*/  FSEL R13, R13, RZ, P1 ;  /* 0x000000ff0d0d7208 */ /* 0x000fe40000800000 */
[----:B------:R-:W-:Y:S01]  /*0460*/  FSEL R14, R17, RZ, P0 ;  /* 0x000000ff110e7208 */ /* 0x000fe20000000000 */
[----:B---3--:R-:W-:Y:S01]  /*0470*/  FADD R8, R8, R15 ;  /* 0x0000000f08087221 */ /* 0x008fe20000000000 */
[----:B------:R-:W-:Y:S01]  /*0480*/  FADD R9, R9, R12 ;  /* 0x0000000c09097221 */ /* 0x000fe20000000000 */
[----:B------:R-:W-:Y:S01]  /*0490*/  FADD R10, R10, R13 ;  /* 0x0000000d0a0a7221 */ /* 0x000fe20000000000 */
[----:B0-----:R-:W-:-:S04]  /*04a0*/  IMAD.WIDE R18, R0, 0x4, R18 ;  /* 0x0000000400127825 */ /* 0x001fc800078e0212 */
[----:B------:R-:W-:Y:S01]  /*04b0*/  FADD R11, R11, R14 ;  /* 0x0000000e0b0b7221 */ /* 0x000fe20000000000 */
[----:B------:R-:W-:Y:S04]  /*04c0*/  STG.E.128 desc[UR4][R2.64], R4 ;  /* 0x0000000402007986 */ /* 0x000fe8000c101d04 */
[----:B------:R-:W-:Y:S01]  /*04d0*/  STG.E.128 desc[UR4][R18.64], R8 ;  /* 0x0000000812007986 */ /* 0x000fe2000c101d04 */
[----:B------:R-:W-:Y:S05]  /*04e0*/  EXIT ;  /* 0x000000000000794d */ /* 0x000fea0003800000 */
.L_x_0:
[----:B------:R-:W-:-:S00]  /*04f0*/  BRA `(.L_x_0) ;  /* 0xfffffffc00fc7947 */ /* 0x000fc0000383ffff */
[----:B------:R-:W-:-:S00]  /*0500*/  NOP ;  /* 0x0000000000007918 */ /* 0x000fc00000000000 */
[----:B------:R-:W-:-:S00]  /*0510*/  NOP ;  /* 0x0000000000007918 */ /* 0x000fc00000000000 */
[----:B------:R-:W-:-:S00]  /*0520*/  NOP ;  /* 0x0000000000007918 */ /* 0x000fc00000000000 */
[----:B------:R-:W-:-:S00]  /*0530*/  NOP ;  /* 0x0000000000007918 */ /* 0x000fc00000000000 */
[----:B------:R-:W-:-:S00]  /*0540*/  NOP ;  /* 0x0000000000007918 */ /* 0x000fc00000000000 */
[----:B------:R-:W-:-:S00]  /*0550*/  NOP ;  /* 0x0000000000007918 */ /* 0x000fc00000000000 */
[----:B------:R-:W-:-:S00]  /*0560*/  NOP ;  /* 0x0000000000007918 */ /* 0x000fc00000000000 */
[----:B------:R-:W-:-:S00]  /*0570*/  NOP ;  /* 0x0000000000007918 */ /* 0x000fc00000000000 */
.L_x_1:


//--------------------- .nv.global.init           --------------------------
	.section	.nv.global.init,"aw",@progbits
.nv.global.init:
	.type		_$_str,@object
	.size		_$_str,(_$_str_$_2 - _$_str)
_$_str:
        /*0000*/ 	.byte	0x5f, 0x5f, 0x43, 0x55, 0x44, 0x41, 0x5f, 0x46, 0x54, 0x5a, 0x00
	.type		_$_str_$_2,@object
	.size		_$_str_$_2,(.L_1 - _$_str_$_2)
_$_str_$_2:
        /*000b*/ 	.byte	0x5f, 0x5f, 0x43, 0x55, 0x44, 0x41, 0x5f, 0x50, 0x52, 0x45, 0x43, 0x5f, 0x53, 0x51, 0x52, 0x54
        /*001b*/ 	.byte	0x00
.L_1:


//--------------------- .nv.constant0.triton_poi_fused__native_batch_norm_legit_no_training_add_convolution_relu_4 --------------------------
	.section	.nv.constant0.triton_poi_fused__native_batch_norm_legit_no_training_add_convolution_relu_4,"a",@progbits
	.sectionflags	@""
	.align	4
.nv.constant0.triton_poi_fused__native_batch_norm_legit_no_training_add_convolution_relu_4:
	.zero		596
